//
// Generated by NVIDIA NVVM Compiler
//
// Compiler Build ID: CL-36424714
// Cuda compilation tools, release 13.0, V13.0.88
// Based on NVVM 20.0.0
//

.version 9.0
.target sm_100
.address_size 64

	// .globl	_Z8fillDataPii

.visible .entry _Z8fillDataPii(
	.param .u64 .ptr .align 1 _Z8fillDataPii_param_0,
	.param .u32 _Z8fillDataPii_param_1
)
{


	ret;

}


// ===== COMPILED SASS (sm_100) =====

	.target	sm_100

	.elftype	@"ET_EXEC"


//--------------------- .note.nv.tkinfo           --------------------------
	.section	.note.nv.tkinfo,"",@"SHT_NOTE"
	.sectionflags	@"SHF_NOTE_NV_TKINFO"
	.tkinfo
        /*0018*/ 	.word	0x00000002
        /*0030*/ 	.string	""
        /*0030*/ 	.string	"ptxas"
        /*0030*/ 	.string	"Cuda compilation tools, release 13.0, V13.0.88"
        /*0030*/ 	.string	"Build cuda_13.0.r13.0/compiler.36424714_0"
        /*0030*/ 	.string	"-arch sm_100 -m 64 "



//--------------------- .note.nv.cuinfo           --------------------------
	.section	.note.nv.cuinfo,"",@"SHT_NOTE"
	.sectionflags	@"SHF_NOTE_NV_CUINFO"
        /*0018*/ 	.short	0x0002
        /*001a*/ 	.short	0x0064
        /*001c*/ 	.short	0x0082
	.zero		2


//--------------------- .nv.info                  --------------------------
	.section	.nv.info,"",@"SHT_CUDA_INFO"
	.align	4


	//----- nvinfo : EIATTR_REGCOUNT
	.align		4
        /*0000*/ 	.byte	0x04, 0x2f
        /*0002*/ 	.short	(.L_1 - .L_0)
	.align		4
.L_0:
        /*0004*/ 	.word	index@(_Z8fillDataPii)
        /*0008*/ 	.word	0x00000004


	//----- nvinfo : EIATTR_FRAME_SIZE
	.align		4
.L_1:
        /*000c*/ 	.byte	0x04, 0x11
        /*000e*/ 	.short	(.L_3 - .L_2)
	.align		4
.L_2:
        /*0010*/ 	.word	index@(_Z8fillDataPii)
        /*0014*/ 	.word	0x00000000


	//----- nvinfo : EIATTR_MIN_STACK_SIZE
	.align		4
.L_3:
        /*0018*/ 	.byte	0x04, 0x12
        /*001a*/ 	.short	(.L_5 - .L_4)
	.align		4
.L_4:
        /*001c*/ 	.word	index@(_Z8fillDataPii)
        /*0020*/ 	.word	0x00000000
.L_5:


//--------------------- .nv.compat                --------------------------
	.section	.nv.compat,"",@"SHT_CUDA_COMPAT_INFO"
	.align	4
        /*0000*/ 	.byte	0x02, 0x09, 0x00, 0x00, 0x02, 0x02, 0x01, 0x00, 0x02, 0x05, 0x05, 0x00, 0x03, 0x07, 0x01, 0x01
        /*0010*/ 	.byte	0x02, 0x03, 0x00, 0x00, 0x02, 0x06, 0x01, 0x00, 0x04, 0x0b, 0x08, 0x00, 0x09, 0x00, 0x00, 0x00
        /*0020*/ 	.byte	0x00, 0x00, 0x00, 0x00


//--------------------- .nv.info._Z8fillDataPii   --------------------------
	.section	.nv.info._Z8fillDataPii,"",@"SHT_CUDA_INFO"
	.sectionflags	@""
	.align	4


	//----- nvinfo : EIATTR_CUDA_API_VERSION
	.align		4
        /*0000*/ 	.byte	0x04, 0x37
        /*0002*/ 	.short	(.L_7 - .L_6)
.L_6:
        /*0004*/ 	.word	0x00000082


	//----- nvinfo : EIATTR_KPARAM_INFO
	.align		4
.L_7:
        /*0008*/ 	.byte	0x04, 0x17
        /*000a*/ 	.short	(.L_9 - .L_8)
.L_8:
        /*000c*/ 	.word	0x00000000
        /*0010*/ 	.short	0x0001
        /*0012*/ 	.short	0x0008
        /*0014*/ 	.byte	0x00, 0xf0, 0x11, 0x00


	//----- nvinfo : EIATTR_KPARAM_INFO
	.align		4
.L_9:
        /*0018*/ 	.byte	0x04, 0x17
        /*001a*/ 	.short	(.L_11 - .L_10)
.L_10:
        /*001c*/ 	.word	0x00000000
        /*0020*/ 	.short	0x0000
        /*0022*/ 	.short	0x0000
        /*0024*/ 	.byte	0x00, 0xf5, 0x21, 0x00


	//----- nvinfo : EIATTR_SPARSE_MMA_MASK
	.align		4
.L_11:
        /*0028*/ 	.byte	0x03, 0x50
        /*002a*/ 	.short	0x0000


	//----- nvinfo : EIATTR_MAXREG_COUNT
	.align		4
        /*002c*/ 	.byte	0x03, 0x1b
        /*002e*/ 	.short	0x00ff


	//----- nvinfo : EIATTR_MERCURY_ISA_VERSION
	.align		4
        /*0030*/ 	.byte	0x03, 0x5f
        /*0032*/ 	.short	0x0101


	//----- nvinfo : EIATTR_VRC_CTA_INIT_COUNT
	.align		4
        /*0034*/ 	.byte	0x02, 0x4a
	.zero		1
	.zero		1


	//----- nvinfo : EIATTR_EXIT_INSTR_OFFSETS
	.align		4
        /*0038*/ 	.byte	0x04, 0x1c
        /*003a*/ 	.short	(.L_13 - .L_12)


	//   ....[0]....
.L_12:
        /*003c*/ 	.word	0x00000010


	//----- nvinfo : EIATTR_CBANK_PARAM_SIZE
	.align		4
.L_13:
        /*0040*/ 	.byte	0x03, 0x19
        /*0042*/ 	.short	0x000c


	//----- nvinfo : EIATTR_PARAM_CBANK
	.align		4
        /*0044*/ 	.byte	0x04, 0x0a
        /*0046*/ 	.short	(.L_15 - .L_14)
	.align		4
.L_14:
        /*0048*/ 	.word	index@(.nv.constant0._Z8fillDataPii)
        /*004c*/ 	.short	0x0380
        /*004e*/ 	.short	0x000c


	//----- nvinfo : EIATTR_SW_WAR
	.align		4
.L_15:
        /*0050*/ 	.byte	0x04, 0x36
        /*0052*/ 	.short	(.L_17 - .L_16)
.L_16:
        /*0054*/ 	.word	0x00000008
.L_17:


//--------------------- .nv.callgraph             --------------------------
	.section	.nv.callgraph,"",@"SHT_CUDA_CALLGRAPH"
	.align	4
	.sectionentsize	8
	.align		4
        /*0000*/ 	.word	0x00000000
	.align		4
        /*0004*/ 	.word	0xffffffff
	.align		4
        /*0008*/ 	.word	0x00000000
	.align		4
        /*000c*/ 	.word	0xfffffffe
	.align		4
        /*0010*/ 	.word	0x00000000
	.align		4
        /*0014*/ 	.word	0xfffffffd
	.align		4
        /*0018*/ 	.word	0x00000000
	.align		4
        /*001c*/ 	.word	0xfffffffc


//--------------------- .text._Z8fillDataPii      --------------------------
	.section	.text._Z8fillDataPii,"ax",@progbits
	.align	128
        .global         _Z8fillDataPii
        .type           _Z8fillDataPii,@function
        .size           _Z8fillDataPii,(.L_x_1 - _Z8fillDataPii)
        .other          _Z8fillDataPii,@"STO_CUDA_ENTRY STV_DEFAULT"
_Z8fillDataPii:
.text._Z8fillDataPii:
[----:B------:R-:W-:Y:S01]  /*0000*/  LDC R1, c[0x0][0x37c] ;  /* 0x0000df00ff017b82 */ /* 0x000fe20000000800 */
[----:B------:R-:W-:Y:S05]  /*0010*/  EXIT ;  /* 0x000000000000794d */ /* 0x000fea0003800000 */
.L_x_0:
[----:B------:R-:W-:-:S00]  /*0020*/  BRA `(.L_x_0) ;  /* 0xfffffffc00fc7947 */ /* 0x000fc0000383ffff */
[----:B------:R-:W-:-:S00]  /*0030*/  NOP ;  /* 0x0000000000007918 */ /* 0x000fc00000000000 */
        /* <DEDUP_REMOVED lines=12> */
.L_x_1:


//--------------------- .nv.shared.reserved.0     --------------------------
	.section	.nv.shared.reserved.0,"aw",@nobits
	.weak		__nv_reservedSMEM_offset_0_alias
	.size		__nv_reservedSMEM_offset_0_alias, 0, 64
	.other		__nv_reservedSMEM_offset_0_alias,@"STO_CUDA_RESERVED_SHARED STV_DEFAULT"
__nv_reservedSMEM_offset_0_alias:
	.zero		0
	.zero		64


//--------------------- .nv.constant0._Z8fillDataPii --------------------------
	.section	.nv.constant0._Z8fillDataPii,"a",@progbits
	.sectionflags	@""
	.align	4
.nv.constant0._Z8fillDataPii:
	.zero		908


//--------------------- SYMBOLS --------------------------

	.type		.nv.reservedSmem.offset0,@object
	.size		.nv.reservedSmem.offset0,0x4
